//
// Generated by NVIDIA NVVM Compiler
//
// Compiler Build ID: CL-36424714
// Cuda compilation tools, release 13.0, V13.0.88
// Based on NVVM 20.0.0
//

.version 9.0
.target sm_100
.address_size 64

	// .globl	_Z11relu_kernelPKfPfi

.visible .entry _Z11relu_kernelPKfPfi(
	.param .u64 .ptr .align 1 _Z11relu_kernelPKfPfi_param_0,
	.param .u64 .ptr .align 1 _Z11relu_kernelPKfPfi_param_1,
	.param .u32 _Z11relu_kernelPKfPfi_param_2
)
{
	.reg .pred 	%p<2>;
	.reg .b32 	%r<6>;
	.reg .b32 	%f<3>;
	.reg .b64 	%rd<8>;

	ld.param.u64 	%rd1, [_Z11relu_kernelPKfPfi_param_0];
	ld.param.u64 	%rd2, [_Z11relu_kernelPKfPfi_param_1];
	ld.param.u32 	%r2, [_Z11relu_kernelPKfPfi_param_2];
	mov.u32 	%r3, %ctaid.x;
	mov.u32 	%r4, %ntid.x;
	mov.u32 	%r5, %tid.x;
	mad.lo.s32 	%r1, %r3, %r4, %r5;
	setp.ge.s32 	%p1, %r1, %r2;
	@%p1 bra 	$L__BB0_2;
	cvta.to.global.u64 	%rd3, %rd1;
	cvta.to.global.u64 	%rd4, %rd2;
	mul.wide.s32 	%rd5, %r1, 4;
	add.s64 	%rd6, %rd3, %rd5;
	ld.global.nc.f32 	%f1, [%rd6];
	max.f32 	%f2, %f1, 0f00000000;
	add.s64 	%rd7, %rd4, %rd5;
	st.global.f32 	[%rd7], %f2;
$L__BB0_2:
	ret;

}


// ===== COMPILED SASS (sm_100) =====

	.target	sm_100

	.elftype	@"ET_EXEC"


//--------------------- .note.nv.tkinfo           --------------------------
	.section	.note.nv.tkinfo,"",@"SHT_NOTE"
	.sectionflags	@"SHF_NOTE_NV_TKINFO"
	.tkinfo
        /*0018*/ 	.word	0x00000002
        /*0030*/ 	.string	""
        /*0030*/ 	.string	"ptxas"
        /*0030*/ 	.string	"Cuda compilation tools, release 13.0, V13.0.88"
        /*0030*/ 	.string	"Build cuda_13.0.r13.0/compiler.36424714_0"
        /*0030*/ 	.string	"-arch sm_100 -m 64 "



//--------------------- .note.nv.cuinfo           --------------------------
	.section	.note.nv.cuinfo,"",@"SHT_NOTE"
	.sectionflags	@"SHF_NOTE_NV_CUINFO"
        /*0018*/ 	.short	0x0002
        /*001a*/ 	.short	0x0064
        /*001c*/ 	.short	0x0082
	.zero		2


//--------------------- .nv.info                  --------------------------
	.section	.nv.info,"",@"SHT_CUDA_INFO"
	.align	4


	//----- nvinfo : EIATTR_REGCOUNT
	.align		4
        /*0000*/ 	.byte	0x04, 0x2f
        /*0002*/ 	.short	(.L_1 - .L_0)
	.align		4
.L_0:
        /*0004*/ 	.word	index@(_Z11relu_kernelPKfPfi)
        /*0008*/ 	.word	0x0000000a


	//----- nvinfo : EIATTR_FRAME_SIZE
	.align		4
.L_1:
        /*000c*/ 	.byte	0x04, 0x11
        /*000e*/ 	.short	(.L_3 - .L_2)
	.align		4
.L_2:
        /*0010*/ 	.word	index@(_Z11relu_kernelPKfPfi)
        /*0014*/ 	.word	0x00000000


	//----- nvinfo : EIATTR_MIN_STACK_SIZE
	.align		4
.L_3:
        /*0018*/ 	.byte	0x04, 0x12
        /*001a*/ 	.short	(.L_5 - .L_4)
	.align		4
.L_4:
        /*001c*/ 	.word	index@(_Z11relu_kernelPKfPfi)
        /*0020*/ 	.word	0x00000000
.L_5:


//--------------------- .nv.compat                --------------------------
	.section	.nv.compat,"",@"SHT_CUDA_COMPAT_INFO"
	.align	4
        /*0000*/ 	.byte	0x02, 0x09, 0x00, 0x00, 0x02, 0x02, 0x01, 0x00, 0x02, 0x05, 0x05, 0x00, 0x03, 0x07, 0x01, 0x01
        /*0010*/ 	.byte	0x02, 0x03, 0x00, 0x00, 0x02, 0x06, 0x01, 0x00, 0x04, 0x0b, 0x08, 0x00, 0x09, 0x00, 0x00, 0x00
        /*0020*/ 	.byte	0x00, 0x00, 0x00, 0x00


//--------------------- .nv.info._Z11relu_kernelPKfPfi --------------------------
	.section	.nv.info._Z11relu_kernelPKfPfi,"",@"SHT_CUDA_INFO"
	.sectionflags	@""
	.align	4


	//----- nvinfo : EIATTR_CUDA_API_VERSION
	.align		4
        /*0000*/ 	.byte	0x04, 0x37
        /*0002*/ 	.short	(.L_7 - .L_6)
.L_6:
        /*0004*/ 	.word	0x00000082


	//----- nvinfo : EIATTR_KPARAM_INFO
	.align		4
.L_7:
        /*0008*/ 	.byte	0x04, 0x17
        /*000a*/ 	.short	(.L_9 - .L_8)
.L_8:
        /*000c*/ 	.word	0x00000000
        /*0010*/ 	.short	0x0002
        /*0012*/ 	.short	0x0010
        /*0014*/ 	.byte	0x00, 0xf0, 0x11, 0x00


	//----- nvinfo : EIATTR_KPARAM_INFO
	.align		4
.L_9:
        /*0018*/ 	.byte	0x04, 0x17
        /*001a*/ 	.short	(.L_11 - .L_10)
.L_10:
        /*001c*/ 	.word	0x00000000
        /*0020*/ 	.short	0x0001
        /*0022*/ 	.short	0x0008
        /*0024*/ 	.byte	0x00, 0xf5, 0x21, 0x00


	//----- nvinfo : EIATTR_KPARAM_INFO
	.align		4
.L_11:
        /*0028*/ 	.byte	0x04, 0x17
        /*002a*/ 	.short	(.L_13 - .L_12)
.L_12:
        /*002c*/ 	.word	0x00000000
        /*0030*/ 	.short	0x0000
        /*0032*/ 	.short	0x0000
        /*0034*/ 	.byte	0x00, 0xf5, 0x21, 0x00


	//----- nvinfo : EIATTR_SPARSE_MMA_MASK
	.align		4
.L_13:
        /*0038*/ 	.byte	0x03, 0x50
        /*003a*/ 	.short	0x0000


	//----- nvinfo : EIATTR_MAXREG_COUNT
	.align		4
        /*003c*/ 	.byte	0x03, 0x1b
        /*003e*/ 	.short	0x00ff


	//----- nvinfo : EIATTR_MERCURY_ISA_VERSION
	.align		4
        /*0040*/ 	.byte	0x03, 0x5f
        /*0042*/ 	.short	0x0101


	//----- nvinfo : EIATTR_VRC_CTA_INIT_COUNT
	.align		4
        /*0044*/ 	.byte	0x02, 0x4a
	.zero		1
	.zero		1


	//----- nvinfo : EIATTR_EXIT_INSTR_OFFSETS
	.align		4
        /*0048*/ 	.byte	0x04, 0x1c
        /*004a*/ 	.short	(.L_15 - .L_14)


	//   ....[0]....
.L_14:
        /*004c*/ 	.word	0x00000070


	//   ....[1]....
        /*0050*/ 	.word	0x00000100


	//----- nvinfo : EIATTR_CBANK_PARAM_SIZE
	.align		4
.L_15:
        /*0054*/ 	.byte	0x03, 0x19
        /*0056*/ 	.short	0x0014


	//----- nvinfo : EIATTR_PARAM_CBANK
	.align		4
        /*0058*/ 	.byte	0x04, 0x0a
        /*005a*/ 	.short	(.L_17 - .L_16)
	.align		4
.L_16:
        /*005c*/ 	.word	index@(.nv.constant0._Z11relu_kernelPKfPfi)
        /*0060*/ 	.short	0x0380
        /*0062*/ 	.short	0x0014


	//----- nvinfo : EIATTR_SW_WAR
	.align		4
.L_17:
        /*0064*/ 	.byte	0x04, 0x36
        /*0066*/ 	.short	(.L_19 - .L_18)
.L_18:
        /*0068*/ 	.word	0x00000008
.L_19:


//--------------------- .nv.callgraph             --------------------------
	.section	.nv.callgraph,"",@"SHT_CUDA_CALLGRAPH"
	.align	4
	.sectionentsize	8
	.align		4
        /*0000*/ 	.word	0x00000000
	.align		4
        /*0004*/ 	.word	0xffffffff
	.align		4
        /*0008*/ 	.word	0x00000000
	.align		4
        /*000c*/ 	.word	0xfffffffe
	.align		4
        /*0010*/ 	.word	0x00000000
	.align		4
        /*0014*/ 	.word	0xfffffffd
	.align		4
        /*0018*/ 	.word	0x00000000
	.align		4
        /*001c*/ 	.word	0xfffffffc


//--------------------- .text._Z11relu_kernelPKfPfi --------------------------
	.section	.text._Z11relu_kernelPKfPfi,"ax",@progbits
	.align	128
        .global         _Z11relu_kernelPKfPfi
        .type           _Z11relu_kernelPKfPfi,@function
        .size           _Z11relu_kernelPKfPfi,(.L_x_1 - _Z11relu_kernelPKfPfi)
        .other          _Z11relu_kernelPKfPfi,@"STO_CUDA_ENTRY STV_DEFAULT"
_Z11relu_kernelPKfPfi:
.text._Z11relu_kernelPKfPfi:
[----:B------:R-:W-:Y:S01]  /*0000*/  LDC R1, c[0x0][0x37c] ;  /* 0x0000df00ff017b82 */ /* 0x000fe20000000800 */
[----:B------:R-:W0:Y:S07]  /*0010*/  S2R R0, SR_TID.X ;  /* 0x0000000000007919 */ /* 0x000e2e0000002100 */
[----:B------:R-:W0:Y:S01]  /*0020*/  S2UR UR4, SR_CTAID.X ;  /* 0x00000000000479c3 */ /* 0x000e220000002500 */
[----:B------:R-:W1:Y:S07]  /*0030*/  LDCU UR5, c[0x0][0x390] ;  /* 0x00007200ff0577ac */ /* 0x000e6e0008000800 */
[----:B------:R-:W0:Y:S02]  /*0040*/  LDC R7, c[0x0][0x360] ;  /* 0x0000d800ff077b82 */ /* 0x000e240000000800 */
[----:B0-----:R-:W-:-:S05]  /*0050*/  IMAD R7, R7, UR4, R0 ;  /* 0x0000000407077c24 */ /* 0x001fca000f8e0200 */
[----:B-1----:R-:W-:-:S13]  /*0060*/  ISETP.GE.AND P0, PT, R7, UR5, PT ;  /* 0x0000000507007c0c */ /* 0x002fda000bf06270 */
[----:B------:R-:W-:Y:S05]  /*0070*/  @P0 EXIT ;  /* 0x000000000000094d */ /* 0x000fea0003800000 */
[----:B------:R-:W0:Y:S01]  /*0080*/  LDC.64 R2, c[0x0][0x380] ;  /* 0x0000e000ff027b82 */ /* 0x000e220000000a00 */
[----:B------:R-:W1:Y:S07]  /*0090*/  LDCU.64 UR4, c[0x0][0x358] ;  /* 0x00006b00ff0477ac */ /* 0x000e6e0008000a00 */
[----:B------:R-:W2:Y:S01]  /*00a0*/  LDC.64 R4, c[0x0][0x388] ;  /* 0x0000e200ff047b82 */ /* 0x000ea20000000a00 */
[----:B0-----:R-:W-:-:S06]  /*00b0*/  IMAD.WIDE R2, R7, 0x4, R2 ;  /* 0x0000000407027825 */ /* 0x001fcc00078e0202 */
[----:B-1----:R-:W3:Y:S01]  /*00c0*/  LDG.E.CONSTANT R2, desc[UR4][R2.64] ;  /* 0x0000000402027981 */ /* 0x002ee2000c1e9900 */
[----:B--2---:R-:W-:Y:S01]  /*00d0*/  IMAD.WIDE R4, R7, 0x4, R4 ;  /* 0x0000000407047825 */ /* 0x004fe200078e0204 */
[----:B---3--:R-:W-:-:S05]  /*00e0*/  FMNMX R7, RZ, R2, !PT ;  /* 0x00000002ff077209 */ /* 0x008fca0007800000 */
[----:B------:R-:W-:Y:S01]  /*00f0*/  STG.E desc[UR4][R4.64], R7 ;  /* 0x0000000704007986 */ /* 0x000fe2000c101904 */
[----:B------:R-:W-:Y:S05]  /*0100*/  EXIT ;  /* 0x000000000000794d */ /* 0x000fea0003800000 */
.L_x_0:
[----:B------:R-:W-:-:S00]  /*0110*/  BRA `(.L_x_0) ;  /* 0xfffffffc00fc7947 */ /* 0x000fc0000383ffff */
[----:B------:R-:W-:-:S00]  /*0120*/  NOP ;  /* 0x0000000000007918 */ /* 0x000fc00000000000 */
        /* <DEDUP_REMOVED lines=13> */
.L_x_1:


//--------------------- .nv.shared.reserved.0     --------------------------
	.section	.nv.shared.reserved.0,"aw",@nobits
	.weak		__nv_reservedSMEM_offset_0_alias
	.size		__nv_reservedSMEM_offset_0_alias, 0, 64
	.other		__nv_reservedSMEM_offset_0_alias,@"STO_CUDA_RESERVED_SHARED STV_DEFAULT"
__nv_reservedSMEM_offset_0_alias:
	.zero		0
	.zero		64


//--------------------- .nv.constant0._Z11relu_kernelPKfPfi --------------------------
	.section	.nv.constant0._Z11relu_kernelPKfPfi,"a",@progbits
	.sectionflags	@""
	.align	4
.nv.constant0._Z11relu_kernelPKfPfi:
	.zero		916


//--------------------- SYMBOLS --------------------------

	.type		.nv.reservedSmem.offset0,@object
	.size		.nv.reservedSmem.offset0,0x4
